//
// Generated by NVIDIA NVVM Compiler
//
// Compiler Build ID: CL-36424714
// Cuda compilation tools, release 13.0, V13.0.88
// Based on NVVM 20.0.0
//

.version 9.0
.target sm_100
.address_size 64

	// .globl	_Z7dummy_dIiEvPT_

.visible .entry _Z7dummy_dIiEvPT_(
	.param .u64 .ptr .align 1 _Z7dummy_dIiEvPT__param_0
)
{
	.reg .b32 	%r<5>;
	.reg .b64 	%rd<7>;

	ld.param.u64 	%rd1, [_Z7dummy_dIiEvPT__param_0];
	cvta.to.global.u64 	%rd2, %rd1;
	mov.u32 	%r1, %tid.x;
	mul.wide.u32 	%rd3, %r1, 4;
	add.s64 	%rd4, %rd2, %rd3;
	add.s32 	%r2, %r1, -1;
	mul.wide.u32 	%rd5, %r1, %r2;
	shr.u64 	%rd6, %rd5, 1;
	cvt.u32.u64 	%r3, %rd6;
	add.s32 	%r4, %r1, %r3;
	st.global.u32 	[%rd4], %r4;
	ret;

}


// ===== COMPILED SASS (sm_100) =====

	.target	sm_100

	.elftype	@"ET_EXEC"


//--------------------- .note.nv.tkinfo           --------------------------
	.section	.note.nv.tkinfo,"",@"SHT_NOTE"
	.sectionflags	@"SHF_NOTE_NV_TKINFO"
	.tkinfo
        /*0018*/ 	.word	0x00000002
        /*0030*/ 	.string	""
        /*0030*/ 	.string	"ptxas"
        /*0030*/ 	.string	"Cuda compilation tools, release 13.0, V13.0.88"
        /*0030*/ 	.string	"Build cuda_13.0.r13.0/compiler.36424714_0"
        /*0030*/ 	.string	"-arch sm_100 -m 64 "



//--------------------- .note.nv.cuinfo           --------------------------
	.section	.note.nv.cuinfo,"",@"SHT_NOTE"
	.sectionflags	@"SHF_NOTE_NV_CUINFO"
        /*0018*/ 	.short	0x0002
        /*001a*/ 	.short	0x0064
        /*001c*/ 	.short	0x0082
	.zero		2


//--------------------- .nv.info                  --------------------------
	.section	.nv.info,"",@"SHT_CUDA_INFO"
	.align	4


	//----- nvinfo : EIATTR_REGCOUNT
	.align		4
        /*0000*/ 	.byte	0x04, 0x2f
        /*0002*/ 	.short	(.L_1 - .L_0)
	.align		4
.L_0:
        /*0004*/ 	.word	index@(_Z7dummy_dIiEvPT_)
        /*0008*/ 	.word	0x0000000a


	//----- nvinfo : EIATTR_FRAME_SIZE
	.align		4
.L_1:
        /*000c*/ 	.byte	0x04, 0x11
        /*000e*/ 	.short	(.L_3 - .L_2)
	.align		4
.L_2:
        /*0010*/ 	.word	index@(_Z7dummy_dIiEvPT_)
        /*0014*/ 	.word	0x00000000


	//----- nvinfo : EIATTR_MIN_STACK_SIZE
	.align		4
.L_3:
        /*0018*/ 	.byte	0x04, 0x12
        /*001a*/ 	.short	(.L_5 - .L_4)
	.align		4
.L_4:
        /*001c*/ 	.word	index@(_Z7dummy_dIiEvPT_)
        /*0020*/ 	.word	0x00000000
.L_5:


//--------------------- .nv.compat                --------------------------
	.section	.nv.compat,"",@"SHT_CUDA_COMPAT_INFO"
	.align	4
        /*0000*/ 	.byte	0x02, 0x09, 0x00, 0x00, 0x02, 0x02, 0x01, 0x00, 0x02, 0x05, 0x05, 0x00, 0x03, 0x07, 0x01, 0x01
        /*0010*/ 	.byte	0x02, 0x03, 0x00, 0x00, 0x02, 0x06, 0x01, 0x00, 0x04, 0x0b, 0x08, 0x00, 0x09, 0x00, 0x00, 0x00
        /*0020*/ 	.byte	0x00, 0x00, 0x00, 0x00


//--------------------- .nv.info._Z7dummy_dIiEvPT_ --------------------------
	.section	.nv.info._Z7dummy_dIiEvPT_,"",@"SHT_CUDA_INFO"
	.sectionflags	@""
	.align	4


	//----- nvinfo : EIATTR_CUDA_API_VERSION
	.align		4
        /*0000*/ 	.byte	0x04, 0x37
        /*0002*/ 	.short	(.L_7 - .L_6)
.L_6:
        /*0004*/ 	.word	0x00000082


	//----- nvinfo : EIATTR_KPARAM_INFO
	.align		4
.L_7:
        /*0008*/ 	.byte	0x04, 0x17
        /*000a*/ 	.short	(.L_9 - .L_8)
.L_8:
        /*000c*/ 	.word	0x00000000
        /*0010*/ 	.short	0x0000
        /*0012*/ 	.short	0x0000
        /*0014*/ 	.byte	0x00, 0xf5, 0x21, 0x00


	//----- nvinfo : EIATTR_SPARSE_MMA_MASK
	.align		4
.L_9:
        /*0018*/ 	.byte	0x03, 0x50
        /*001a*/ 	.short	0x0000


	//----- nvinfo : EIATTR_MAXREG_COUNT
	.align		4
        /*001c*/ 	.byte	0x03, 0x1b
        /*001e*/ 	.short	0x00ff


	//----- nvinfo : EIATTR_MERCURY_ISA_VERSION
	.align		4
        /*0020*/ 	.byte	0x03, 0x5f
        /*0022*/ 	.short	0x0101


	//----- nvinfo : EIATTR_VRC_CTA_INIT_COUNT
	.align		4
        /*0024*/ 	.byte	0x02, 0x4a
	.zero		1
	.zero		1


	//----- nvinfo : EIATTR_EXIT_INSTR_OFFSETS
	.align		4
        /*0028*/ 	.byte	0x04, 0x1c
        /*002a*/ 	.short	(.L_11 - .L_10)


	//   ....[0]....
.L_10:
        /*002c*/ 	.word	0x000000a0


	//----- nvinfo : EIATTR_CBANK_PARAM_SIZE
	.align		4
.L_11:
        /*0030*/ 	.byte	0x03, 0x19
        /*0032*/ 	.short	0x0008


	//----- nvinfo : EIATTR_PARAM_CBANK
	.align		4
        /*0034*/ 	.byte	0x04, 0x0a
        /*0036*/ 	.short	(.L_13 - .L_12)
	.align		4
.L_12:
        /*0038*/ 	.word	index@(.nv.constant0._Z7dummy_dIiEvPT_)
        /*003c*/ 	.short	0x0380
        /*003e*/ 	.short	0x0008


	//----- nvinfo : EIATTR_SW_WAR
	.align		4
.L_13:
        /*0040*/ 	.byte	0x04, 0x36
        /*0042*/ 	.short	(.L_15 - .L_14)
.L_14:
        /*0044*/ 	.word	0x00000008
.L_15:


//--------------------- .nv.callgraph             --------------------------
	.section	.nv.callgraph,"",@"SHT_CUDA_CALLGRAPH"
	.align	4
	.sectionentsize	8
	.align		4
        /*0000*/ 	.word	0x00000000
	.align		4
        /*0004*/ 	.word	0xffffffff
	.align		4
        /*0008*/ 	.word	0x00000000
	.align		4
        /*000c*/ 	.word	0xfffffffe
	.align		4
        /*0010*/ 	.word	0x00000000
	.align		4
        /*0014*/ 	.word	0xfffffffd
	.align		4
        /*0018*/ 	.word	0x00000000
	.align		4
        /*001c*/ 	.word	0xfffffffc


//--------------------- .text._Z7dummy_dIiEvPT_   --------------------------
	.section	.text._Z7dummy_dIiEvPT_,"ax",@progbits
	.align	128
        .global         _Z7dummy_dIiEvPT_
        .type           _Z7dummy_dIiEvPT_,@function
        .size           _Z7dummy_dIiEvPT_,(.L_x_1 - _Z7dummy_dIiEvPT_)
        .other          _Z7dummy_dIiEvPT_,@"STO_CUDA_ENTRY STV_DEFAULT"
_Z7dummy_dIiEvPT_:
.text._Z7dummy_dIiEvPT_:
[----:B------:R-:W-:Y:S01]  /*0000*/  LDC R1, c[0x0][0x37c] ;  /* 0x0000df00ff017b82 */ /* 0x000fe20000000800 */
[----:B------:R-:W0:Y:S07]  /*0010*/  S2R R7, SR_TID.X ;  /* 0x0000000000077919 */ /* 0x000e2e0000002100 */
[----:B------:R-:W1:Y:S01]  /*0020*/  LDC.64 R4, c[0x0][0x380] ;  /* 0x0000e000ff047b82 */ /* 0x000e620000000a00 */
[----:B------:R-:W2:Y:S01]  /*0030*/  LDCU.64 UR4, c[0x0][0x358] ;  /* 0x00006b00ff0477ac */ /* 0x000ea20008000a00 */
[----:B0-----:R-:W-:-:S05]  /*0040*/  IADD3 R2, PT, PT, R7, -0x1, RZ ;  /* 0xffffffff07027810 */ /* 0x001fca0007ffe0ff */
[----:B------:R-:W-:-:S05]  /*0050*/  IMAD.WIDE.U32 R2, R7, R2, RZ ;  /* 0x0000000207027225 */ /* 0x000fca00078e00ff */
[----:B------:R-:W-:Y:S01]  /*0060*/  SHF.R.U64 R0, R2, 0x1, R3 ;  /* 0x0000000102007819 */ /* 0x000fe20000001203 */
[----:B-1----:R-:W-:-:S03]  /*0070*/  IMAD.WIDE.U32 R2, R7, 0x4, R4 ;  /* 0x0000000407027825 */ /* 0x002fc600078e0004 */
[----:B------:R-:W-:-:S05]  /*0080*/  IADD3 R5, PT, PT, R7, R0, RZ ;  /* 0x0000000007057210 */ /* 0x000fca0007ffe0ff */
[----:B--2---:R-:W-:Y:S01]  /*0090*/  STG.E desc[UR4][R2.64], R5 ;  /* 0x0000000502007986 */ /* 0x004fe2000c101904 */
[----:B------:R-:W-:Y:S05]  /*00a0*/  EXIT ;  /* 0x000000000000794d */ /* 0x000fea0003800000 */
.L_x_0:
[----:B------:R-:W-:-:S00]  /*00b0*/  BRA `(.L_x_0) ;  /* 0xfffffffc00fc7947 */ /* 0x000fc0000383ffff */
[----:B------:R-:W-:-:S00]  /*00c0*/  NOP ;  /* 0x0000000000007918 */ /* 0x000fc00000000000 */
        /* <DEDUP_REMOVED lines=11> */
.L_x_1:


//--------------------- .nv.shared.reserved.0     --------------------------
	.section	.nv.shared.reserved.0,"aw",@nobits
	.weak		__nv_reservedSMEM_offset_0_alias
	.size		__nv_reservedSMEM_offset_0_alias, 0, 64
	.other		__nv_reservedSMEM_offset_0_alias,@"STO_CUDA_RESERVED_SHARED STV_DEFAULT"
__nv_reservedSMEM_offset_0_alias:
	.zero		0
	.zero		64


//--------------------- .nv.constant0._Z7dummy_dIiEvPT_ --------------------------
	.section	.nv.constant0._Z7dummy_dIiEvPT_,"a",@progbits
	.sectionflags	@""
	.align	4
.nv.constant0._Z7dummy_dIiEvPT_:
	.zero		904


//--------------------- SYMBOLS --------------------------

	.type		.nv.reservedSmem.offset0,@object
	.size		.nv.reservedSmem.offset0,0x4
